	.headerflags	@"EF_CUDA_TEXMODE_UNIFIED EF_CUDA_64BIT_ADDRESS EF_CUDA_ACCELERATORS EF_CUDA_SM90 EF_CUDA_VIRTUAL_SM(EF_CUDA_SM90)"
	.elftype	@"ET_EXEC"


//--------------------- .nv.info                  --------------------------
	.section	.nv.info,"",@"SHT_CUDA_INFO"
	.align	4


	//----- nvinfo : EIATTR_REGCOUNT
	.align		4
        /*0000*/ 	.byte	0x04, 0x2f
        /*0002*/ 	.short	(.L_3 - .L_2)
	.align		4
.L_2:
        /*0004*/ 	.word	index@(triton_poi_fused__native_batch_norm_legit_no_training_add_silu_28)
        /*0008*/ 	.word	0x00000013


	//----- nvinfo : EIATTR_MIN_STACK_SIZE
	.align		4
.L_3:
        /*000c*/ 	.byte	0x04, 0x12
        /*000e*/ 	.short	(.L_5 - .L_4)
	.align		4
.L_4:
        /*0010*/ 	.word	index@(triton_poi_fused__native_batch_norm_legit_no_training_add_silu_28)
        /*0014*/ 	.word	0x00000000


	//----- nvinfo : EIATTR_FRAME_SIZE
	.align		4
.L_5:
        /*0018*/ 	.byte	0x04, 0x11
        /*001a*/ 	.short	(.L_7 - .L_6)
	.align		4
.L_6:
        /*001c*/ 	.word	index@(triton_poi_fused__native_batch_norm_legit_no_training_add_silu_28)
        /*0020*/ 	.word	0x00000000


	//----- nvinfo : EIATTR_MIN_STACK_SIZE
	.align		4
.L_7:
        /*0024*/ 	.byte	0x04, 0x12
        /*0026*/ 	.short	(.L_9 - .L_8)
	.align		4
.L_8:
        /*0028*/ 	.word	index@(triton_poi_fused__native_batch_norm_legit_no_training_add_silu_28)
        /*002c*/ 	.word	0x00000000
.L_9:


//--------------------- .nv.info.triton_poi_fused__native_batch_norm_legit_no_training_add_silu_28 --------------------------
	.section	.nv.info.triton_poi_fused__native_batch_norm_legit_no_training_add_silu_28,"",@"SHT_CUDA_INFO"
	.sectionflags	@""
	.align	4


	//----- nvinfo : EIATTR_CUDA_API_VERSION
	.align		4
        /*0000*/ 	.byte	0x04, 0x37
        /*0002*/ 	.short	(.L_11 - .L_10)
.L_10:
        /*0004*/ 	.word	0x0000007c


	//----- nvinfo : EIATTR_KPARAM_INFO
	.align		4
.L_11:
        /*0008*/ 	.byte	0x04, 0x17
        /*000a*/ 	.short	(.L_13 - .L_12)
.L_12:
        /*000c*/ 	.word	0x00000000
        /*0010*/ 	.short	0x0007
        /*0012*/ 	.short	0x0038
        /*0014*/ 	.byte	0x00, 0xf0, 0x11, 0x00


	//----- nvinfo : EIATTR_KPARAM_INFO
	.align		4
.L_13:
        /*0018*/ 	.byte	0x04, 0x17
        /*001a*/ 	.short	(.L_15 - .L_14)
.L_14:
        /*001c*/ 	.word	0x00000000
        /*0020*/ 	.short	0x0006
        /*0022*/ 	.short	0x0030
        /*0024*/ 	.byte	0x00, 0xf4, 0x21, 0x00


	//----- nvinfo : EIATTR_KPARAM_INFO
	.align		4
.L_15:
        /*0028*/ 	.byte	0x04, 0x17
        /*002a*/ 	.short	(.L_17 - .L_16)
.L_16:
        /*002c*/ 	.word	0x00000000
        /*0030*/ 	.short	0x0005
        /*0032*/ 	.short	0x0028
        /*0034*/ 	.byte	0x00, 0xf4, 0x21, 0x00


	//----- nvinfo : EIATTR_KPARAM_INFO
	.align		4
.L_17:
        /*0038*/ 	.byte	0x04, 0x17
        /*003a*/ 	.short	(.L_19 - .L_18)
.L_18:
        /*003c*/ 	.word	0x00000000
        /*0040*/ 	.short	0x0004
        /*0042*/ 	.short	0x0020
        /*0044*/ 	.byte	0x00, 0xf4, 0x21, 0x00


	//----- nvinfo : EIATTR_KPARAM_INFO
	.align		4
.L_19:
        /*0048*/ 	.byte	0x04, 0x17
        /*004a*/ 	.short	(.L_21 - .L_20)
.L_20:
        /*004c*/ 	.word	0x00000000
        /*0050*/ 	.short	0x0003
        /*0052*/ 	.short	0x0018
        /*0054*/ 	.byte	0x00, 0xf4, 0x21, 0x00


	//----- nvinfo : EIATTR_KPARAM_INFO
	.align		4
.L_21:
        /*0058*/ 	.byte	0x04, 0x17
        /*005a*/ 	.short	(.L_23 - .L_22)
.L_22:
        /*005c*/ 	.word	0x00000000
        /*0060*/ 	.short	0x0002
        /*0062*/ 	.short	0x0010
        /*0064*/ 	.byte	0x00, 0xf4, 0x21, 0x00


	//----- nvinfo : EIATTR_KPARAM_INFO
	.align		4
.L_23:
        /*0068*/ 	.byte	0x04, 0x17
        /*006a*/ 	.short	(.L_25 - .L_24)
.L_24:
        /*006c*/ 	.word	0x00000000
        /*0070*/ 	.short	0x0001
        /*0072*/ 	.short	0x0008
        /*0074*/ 	.byte	0x00, 0xf4, 0x21, 0x00


	//----- nvinfo : EIATTR_KPARAM_INFO
	.align		4
.L_25:
        /*0078*/ 	.byte	0x04, 0x17
        /*007a*/ 	.short	(.L_27 - .L_26)
.L_26:
        /*007c*/ 	.word	0x00000000
        /*0080*/ 	.short	0x0000
        /*0082*/ 	.short	0x0000
        /*0084*/ 	.byte	0x00, 0xf4, 0x21, 0x00


	//----- nvinfo : EIATTR_SPARSE_MMA_MASK
	.align		4
.L_27:
        /*0088*/ 	.byte	0x03, 0x50
        /*008a*/ 	.short	0x0000


	//----- nvinfo : EIATTR_MAXREG_COUNT
	.align		4
        /*008c*/ 	.byte	0x03, 0x1b
        /*008e*/ 	.short	0x00ff


	//----- nvinfo : EIATTR_EXIT_INSTR_OFFSETS
	.align		4
        /*0090*/ 	.byte	0x04, 0x1c
        /*0092*/ 	.short	(.L_29 - .L_28)


	//   ....[0]....
.L_28:
        /*0094*/ 	.word	0x00000560


	//----- nvinfo : EIATTR_REQNTID
	.align		4
.L_29:
        /*0098*/ 	.byte	0x04, 0x10
        /*009a*/ 	.short	(.L_31 - .L_30)
.L_30:
        /*009c*/ 	.word	0x00000080
        /*00a0*/ 	.word	0x00000001
        /*00a4*/ 	.word	0x00000001


	//----- nvinfo : EIATTR_CBANK_PARAM_SIZE
	.align		4
.L_31:
        /*00a8*/ 	.byte	0x03, 0x19
        /*00aa*/ 	.short	0x003c


	//----- nvinfo : EIATTR_PARAM_CBANK
	.align		4
        /*00ac*/ 	.byte	0x04, 0x0a
        /*00ae*/ 	.short	(.L_33 - .L_32)
	.align		4
.L_32:
        /*00b0*/ 	.word	index@(.nv.constant0.triton_poi_fused__native_batch_norm_legit_no_training_add_silu_28)
        /*00b4*/ 	.short	0x0210
        /*00b6*/ 	.short	0x003c


	//----- nvinfo : EIATTR_SW_WAR
	.align		4
.L_33:
        /*00b8*/ 	.byte	0x04, 0x36
        /*00ba*/ 	.short	(.L_35 - .L_34)
.L_34:
        /*00bc*/ 	.word	0x00000008
.L_35:


//--------------------- .nv.callgraph             --------------------------
	.section	.nv.callgraph,"",@"SHT_CUDA_CALLGRAPH"
	.align	4
	.sectionentsize	8
	.align		4
        /*0000*/ 	.word	0x00000000
	.align		4
        /*0004*/ 	.word	0xffffffff
	.align		4
        /*0008*/ 	.word	0x00000000
	.align		4
        /*000c*/ 	.word	0xfffffffe
	.align		4
        /*0010*/ 	.word	0x00000000
	.align		4
        /*0014*/ 	.word	0xfffffffd
	.align		4
        /*0018*/ 	.word	0x00000000
	.align		4
        /*001c*/ 	.word	0xfffffffc


//--------------------- .nv.constant4             --------------------------
	.section	.nv.constant4,"a",@progbits
	.align	8
	.align		8
.nv.constant4:
        /*0000*/ 	.dword	_$_str
	.align		8
        /*0008*/ 	.dword	_$_str_$_2


//--------------------- .text.triton_poi_fused__native_batch_norm_legit_no_training_add_silu_28 --------------------------
	.section	.text.triton_poi_fused__native_batch_norm_legit_no_training_add_silu_28,"ax",@progbits
	.align	128
        .global         triton_poi_fused__native_batch_norm_legit_no_training_add_silu_28
        .type           triton_poi_fused__native_batch_norm_legit_no_training_add_silu_28,@function
        .size           triton_poi_fused__native_batch_norm_legit_no_training_add_silu_28,(.L_x_1 - triton_poi_fused__native_batch_norm_legit_no_training_add_silu_28)
        .other          triton_poi_fused__native_batch_norm_legit_no_training_add_silu_28,@"STO_CUDA_ENTRY STV_DEFAULT"
triton_poi_fused__native_batch_norm_legit_no_training_add_silu_28:
.text.triton_poi_fused__native_batch_norm_legit_no_training_add_silu_28:
[----:B------:R-:W-:Y:S01]  /*0000*/  LDC R1, c[0x0][0x28] ;  /* 0x00000a00ff017b82 */ /* 0x000fe20000000800 */
[----:B------:R-:W1:Y:S07]  /*0010*/  S2R R0, SR_TID.X ;  /* 0x0000000000007919 */ /* 0x000e6e0000002100 */
[----:B------:R-:W2:Y:S01]  /*0020*/  LDC.64 R2, c[0x0][0x228] ;  /* 0x00008a00ff027b82 */ /* 0x000ea20000000a00 */
[----:B------:R-:W-:Y:S01]  /*0030*/  ULDC.64 UR4, c[0x0][0x208] ;  /* 0x0000820000047ab9 */ /* 0x000fe20000000a00 */
[----:B------:R-:W3:Y:S06]  /*0040*/  S2R R7, SR_CTAID.X ;  /* 0x0000000000077919 */ /* 0x000eec0000002500 */
[----:B------:R-:W4:Y:S08]  /*0050*/  LDC.64 R8, c[0x0][0x230] ;  /* 0x00008c00ff087b82 */ /* 0x000f300000000a00 */
[----:B------:R-:W5:Y:S01]  /*0060*/  LDC.64 R12, c[0x0][0x238] ;  /* 0x00008e00ff0c7b82 */ /* 0x000f620000000a00 */
[----:B-1----:R-:W-:-:S02]  /*0070*/  SHF.L.U32 R0, R0, 0x1, RZ ;  /* 0x0000000100007819 */ /* 0x002fc400000006ff */
[----:B---3--:R-:W-:Y:S02]  /*0080*/  SHF.R.S32.HI R5, RZ, 0x17, R7 ;  /* 0x00000017ff057819 */ /* 0x008fe40000011407 */
[----:B------:R-:W-:Y:S02]  /*0090*/  LOP3.LUT R0, R0, 0xfe, RZ, 0xc0, !PT ;  /* 0x000000fe00007812 */ /* 0x000fe400078ec0ff */
[----:B------:R-:W-:Y:S02]  /*00a0*/  SGXT R5, R5, 0x1 ;  /* 0x000000010505781a */ /* 0x000fe40000000200 */
[----:B------:R-:W-:Y:S02]  /*00b0*/  LEA R0, R7, R0, 0x8 ;  /* 0x0000000007007211 */ /* 0x000fe400078e40ff */
[----:B------:R-:W1:Y:S02]  /*00c0*/  LDC.64 R6, c[0x0][0x220] ;  /* 0x00008800ff067b82 */ /* 0x000e640000000a00 */
[----:B------:R-:W-:-:S04]  /*00d0*/  LEA.HI R5, R5, R0, RZ, 0x8 ;  /* 0x0000000005057211 */ /* 0x000fc800078f40ff */
[----:B------:R-:W-:-:S04]  /*00e0*/  LOP3.LUT R5, R5, 0xffffff00, RZ, 0xc0, !PT ;  /* 0xffffff0005057812 */ /* 0x000fc800078ec0ff */
[----:B------:R-:W-:Y:S02]  /*00f0*/  IADD3 R11, R0, -R5, RZ ;  /* 0x80000005000b7210 */ /* 0x000fe40007ffe0ff */
[----:B------:R-:W3:Y:S03]  /*0100*/  LDC.64 R4, c[0x0][0x218] ;  /* 0x00008600ff047b82 */ /* 0x000ee60000000a00 */
[----:B--2---:R-:W-:-:S06]  /*0110*/  IMAD.WIDE R2, R11, 0x4, R2 ;  /* 0x000000040b027825 */ /* 0x004fcc00078e0202 */
[----:B------:R-:W2:Y:S01]  /*0120*/  LDG.E.EL.64 R2, desc[UR4][R2.64] ;  /* 0x0000000402027981 */ /* 0x000ea2000c2e1b00 */
[----:B-1----:R-:W-:-:S04]  /*0130*/  IMAD.WIDE R6, R11, 0x4, R6 ;  /* 0x000000040b067825 */ /* 0x002fc800078e0206 */
[C---:B----4-:R-:W-:Y:S02]  /*0140*/  IMAD.WIDE R8, R11.reuse, 0x4, R8 ;  /* 0x000000040b087825 */ /* 0x050fe400078e0208 */
[----:B------:R-:W4:Y:S02]  /*0150*/  LDG.E.EL.64 R6, desc[UR4][R6.64] ;  /* 0x0000000406067981 */ /* 0x000f24000c2e1b00 */
[----:B-----5:R-:W-:Y:S02]  /*0160*/  IMAD.WIDE R12, R11, 0x4, R12 ;  /* 0x000000040b0c7825 */ /* 0x020fe400078e020c */
[----:B------:R-:W5:Y:S01]  /*0170*/  LDG.E.EL.64 R8, desc[UR4][R8.64] ;  /* 0x0000000408087981 */ /* 0x000f62000c2e1b00 */
[----:B------:R-:W1:Y:S01]  /*0180*/  LDC.64 R10, c[0x0][0x240] ;  /* 0x00009000ff0a7b82 */ /* 0x000e620000000a00 */
[C---:B---3--:R-:W-:Y:S02]  /*0190*/  IMAD.WIDE R4, R0.reuse, 0x4, R4 ;  /* 0x0000000400047825 */ /* 0x048fe400078e0204 */
[----:B------:R-:W5:Y:S04]  /*01a0*/  LDG.E.EL.64 R12, desc[UR4][R12.64] ;  /* 0x000000040c0c7981 */ /* 0x000f68000c2e1b00 */
[----:B------:R-:W4:Y:S01]  /*01b0*/  LDG.E.64 R4, desc[UR4][R4.64] ;  /* 0x0000000404047981 */ /* 0x000f22000c1e1b00 */
[----:B-1----:R-:W-:-:S06]  /*01c0*/  IMAD.WIDE R10, R0, 0x4, R10 ;  /* 0x00000004000a7825 */ /* 0x002fcc00078e020a */
[----:B------:R-:W3:Y:S01]  /*01d0*/  LDG.E.64 R10, desc[UR4][R10.64] ;  /* 0x000000040a0a7981 */ /* 0x000ee2000c1e1b00 */
[----:B--2---:R-:W-:Y:S01]  /*01e0*/  FADD R2, R2, 0.0010000000474974513054 ;  /* 0x3a83126f02027421 */ /* 0x004fe20000000000 */
[----:B------:R-:W-:-:S03]  /*01f0*/  FADD R3, R3, 0.0010000000474974513054 ;  /* 0x3a83126f03037421 */ /* 0x000fc60000000000 */
[----:B------:R-:W1:Y:S08]  /*0200*/  MUFU.SQRT R14, R2 ;  /* 0x00000002000e7308 */ /* 0x000e700000002000 */
[----:B------:R-:W2:Y:S01]  /*0210*/  MUFU.SQRT R15, R3 ;  /* 0x00000003000f7308 */ /* 0x000ea20000002000 */
[C---:B-1----:R-:W-:Y:S02]  /*0220*/  FSETP.GT.AND P0, PT, R14.reuse, 8.50705917302346158658e+37, PT ;  /* 0x7e8000000e00780b */ /* 0x042fe40003f04000 */
[----:B------:R-:W-:-:S02]  /*0230*/  FSETP.GEU.AND P2, PT, R14, 1.175494350822287508e-38, PT ;  /* 0x008000000e00780b */ /* 0x000fc40003f4e000 */
[C---:B--2---:R-:W-:Y:S02]  /*0240*/  FSETP.GT.AND P1, PT, R15.reuse, 8.50705917302346158658e+37, PT ;  /* 0x7e8000000f00780b */ /* 0x044fe40003f24000 */
[----:B------:R-:W-:-:S07]  /*0250*/  FSETP.GEU.AND P3, PT, R15, 1.175494350822287508e-38, PT ;  /* 0x008000000f00780b */ /* 0x000fce0003f6e000 */
[----:B------:R-:W-:Y:S01]  /*0260*/  @P0 FMUL R14, R14, 0.25 ;  /* 0x3e8000000e0e0820 */ /* 0x000fe20000400000 */
[----:B------:R-:W-:-:S03]  /*0270*/  HFMA2.MMA R2, -RZ, RZ, 1.625, 0 ;  /* 0x3e800000ff027435 */ /* 0x000fc600000001ff */
[----:B------:R-:W-:Y:S01]  /*0280*/  @!P2 FMUL R14, R14, 16777216 ;  /* 0x4b8000000e0ea820 */ /* 0x000fe20000400000 */
[----:B------:R-:W-:-:S05]  /*0290*/  @P1 FMUL R15, R15, 0.25 ;  /* 0x3e8000000f0f1820 */ /* 0x000fca0000400000 */
[----:B------:R-:W1:Y:S01]  /*02a0*/  MUFU.RCP R14, R14 ;  /* 0x0000000e000e7308 */ /* 0x000e620000001000 */
[----:B------:R-:W-:Y:S01]  /*02b0*/  @!P3 FMUL R15, R15, 16777216 ;  /* 0x4b8000000f0fb820 */ /* 0x000fe20000400000 */
[----:B------:R-:W-:-:S06]  /*02c0*/  FSEL R3, R2, 1, P0 ;  /* 0x3f80000002037808 */ /* 0x000fcc0000000000 */
[----:B------:R-:W2:Y:S01]  /*02d0*/  MUFU.RCP R15, R15 ;  /* 0x0000000f000f7308 */ /* 0x000ea20000001000 */
[----:B------:R-:W-:Y:S01]  /*02e0*/  @!P2 FMUL R3, R3, 16777216 ;  /* 0x4b8000000303a820 */ /* 0x000fe20000400000 */
[----:B------:R-:W-:Y:S01]  /*02f0*/  FSEL R16, R2, 1, P1 ;  /* 0x3f80000002107808 */ /* 0x000fe20000800000 */
[----:B----4-:R-:W-:Y:S02]  /*0300*/  FADD R4, R4, -R6 ;  /* 0x8000000604047221 */ /* 0x010fe40000000000 */
[----:B-1----:R-:W-:Y:S02]  /*0310*/  FMUL R3, R14, R3 ;  /* 0x000000030e037220 */ /* 0x002fe40000400000 */
[----:B------:R-:W-:Y:S01]  /*0320*/  @!P3 FMUL R16, R16, 16777216 ;  /* 0x4b8000001010b820 */ /* 0x000fe20000400000 */
[----:B------:R-:W-:Y:S01]  /*0330*/  FADD R5, R5, -R7 ;  /* 0x8000000705057221 */ /* 0x000fe20000000000 */
[----:B------:R-:W-:Y:S02]  /*0340*/  FMUL R3, R4, R3 ;  /* 0x0000000304037220 */ /* 0x000fe40000400000 */
[----:B--2---:R-:W-:-:S02]  /*0350*/  FMUL R16, R15, R16 ;  /* 0x000000100f107220 */ /* 0x004fc40000400000 */
[----:B-----5:R-:W-:Y:S02]  /*0360*/  FFMA R7, R8, R3, R12 ;  /* 0x0000000308077223 */ /* 0x020fe4000000000c */
[----:B------:R-:W-:Y:S02]  /*0370*/  FMUL R16, R5, R16 ;  /* 0x0000001005107220 */ /* 0x000fe40000400000 */
[----:B------:R-:W-:Y:S02]  /*0380*/  FADD R3, RZ, -R7 ;  /* 0x80000007ff037221 */ /* 0x000fe40000000000 */
[----:B------:R-:W-:Y:S02]  /*0390*/  FFMA R16, R9, R16, R13 ;  /* 0x0000001009107223 */ /* 0x000fe4000000000d */
[----:B------:R-:W-:Y:S02]  /*03a0*/  FMUL R4, R3, 1.4426950216293334961 ;  /* 0x3fb8aa3b03047820 */ /* 0x000fe40000400000 */
[----:B------:R-:W-:-:S04]  /*03b0*/  FADD R3, RZ, -R16 ;  /* 0x80000010ff037221 */ /* 0x000fc80000000000 */
[----:B------:R-:W-:Y:S01]  /*03c0*/  FMUL R6, R3, 1.4426950216293334961 ;  /* 0x3fb8aa3b03067820 */ /* 0x000fe20000400000 */
[----:B------:R-:W-:-:S04]  /*03d0*/  FSETP.GEU.AND P0, PT, R4, -126, PT ;  /* 0xc2fc00000400780b */ /* 0x000fc80003f0e000 */
[----:B------:R-:W-:-:S09]  /*03e0*/  FSETP.GEU.AND P1, PT, R6, -126, PT ;  /* 0xc2fc00000600780b */ /* 0x000fd20003f2e000 */
[----:B------:R-:W-:-:S04]  /*03f0*/  @!P0 FMUL R4, R4, 0.5 ;  /* 0x3f00000004048820 */ /* 0x000fc80000400000 */
[----:B------:R-:W-:Y:S01]  /*0400*/  @!P1 FMUL R6, R6, 0.5 ;  /* 0x3f00000006069820 */ /* 0x000fe20000400000 */
[----:B------:R-:W1:Y:S08]  /*0410*/  MUFU.EX2 R3, R4 ;  /* 0x0000000400037308 */ /* 0x000e700000000800 */
[----:B------:R-:W2:Y:S01]  /*0420*/  MUFU.EX2 R5, R6 ;  /* 0x0000000600057308 */ /* 0x000ea20000000800 */
[----:B-1----:R-:W-:-:S04]  /*0430*/  @!P0 FMUL R3, R3, R3 ;  /* 0x0000000303038220 */ /* 0x002fc80000400000 */
[----:B------:R-:W-:Y:S01]  /*0440*/  FADD R8, R3, 1 ;  /* 0x3f80000003087421 */ /* 0x000fe20000000000 */
[----:B--2---:R-:W-:-:S04]  /*0450*/  @!P1 FMUL R5, R5, R5 ;  /* 0x0000000505059220 */ /* 0x004fc80000400000 */
[----:B------:R-:W-:Y:S01]  /*0460*/  FADD R9, R5, 1 ;  /* 0x3f80000005097421 */ /* 0x000fe20000000000 */
[----:B------:R-:W-:Y:S01]  /*0470*/  FSETP.GT.AND P0, PT, R8, 8.50705917302346158658e+37, PT ;  /* 0x7e8000000800780b */ /* 0x000fe20003f04000 */
[----:B------:R-:W1:Y:S03]  /*0480*/  LDC.64 R4, c[0x0][0x210] ;  /* 0x00008400ff047b82 */ /* 0x000e660000000a00 */
[----:B------:R-:W-:-:S09]  /*0490*/  FSETP.GT.AND P1, PT, R9, 8.50705917302346158658e+37, PT ;  /* 0x7e8000000900780b */ /* 0x000fd20003f24000 */
[----:B------:R-:W-:-:S04]  /*04a0*/  @P0 FMUL R8, R8, 0.25 ;  /* 0x3e80000008080820 */ /* 0x000fc80000400000 */
[----:B------:R-:W-:Y:S02]  /*04b0*/  @P1 FMUL R9, R9, 0.25 ;  /* 0x3e80000009091820 */ /* 0x000fe40000400000 */
[----:B------:R-:W2:Y:S08]  /*04c0*/  MUFU.RCP R8, R8 ;  /* 0x0000000800087308 */ /* 0x000eb00000001000 */
[----:B------:R-:W4:Y:S01]  /*04d0*/  MUFU.RCP R9, R9 ;  /* 0x0000000900097308 */ /* 0x000f220000001000 */
[----:B------:R-:W-:-:S02]  /*04e0*/  FSEL R3, R2, 1, P0 ;  /* 0x3f80000002037808 */ /* 0x000fc40000000000 */
[----:B------:R-:W-:-:S03]  /*04f0*/  FSEL R2, R2, 1, P1 ;  /* 0x3f80000002027808 */ /* 0x000fc60000800000 */
[----:B--2---:R-:W-:-:S04]  /*0500*/  FMUL R6, R8, R3 ;  /* 0x0000000308067220 */ /* 0x004fc80000400000 */
[----:B---3--:R-:W-:Y:S01]  /*0510*/  FFMA R10, R7, R6, R10 ;  /* 0x00000006070a7223 */ /* 0x008fe2000000000a */
[----:B----4-:R-:W-:Y:S01]  /*0520*/  FMUL R12, R9, R2 ;  /* 0x00000002090c7220 */ /* 0x010fe20000400000 */
[----:B-1----:R-:W-:-:S04]  /*0530*/  IMAD.WIDE R2, R0, 0x4, R4 ;  /* 0x0000000400027825 */ /* 0x002fc800078e0204 */
[----:B------:R-:W-:-:S05]  /*0540*/  FFMA R11, R16, R12, R11 ;  /* 0x0000000c100b7223 */ /* 0x000fca000000000b */
[----:B------:R-:W-:Y:S01]  /*0550*/  STG.E.64 desc[UR4][R2.64], R10 ;  /* 0x0000000a02007986 */ /* 0x000fe2000c101b04 */
[----:B------:R-:W-:Y:S05]  /*0560*/  EXIT ;  /* 0x000000000000794d */ /* 0x000fea0003800000 */
.L_x_0:
[----:B------:R-:W-:-:S00]  /*0570*/  BRA `(.L_x_0) ;  /* 0xfffffffc00fc7947 */ /* 0x000fc0000383ffff */
[----:B------:R-:W-:-:S00]  /*0580*/  NOP ;  /* 0x0000000000007918 */ /* 0x000fc00000000000 */
[----:B------:R-:W-:-:S00]  /*0590*/  NOP ;  /* 0x0000000000007918 */ /* 0x000fc00000000000 */
[----:B------:R-:W-:-:S00]  /*05a0*/  NOP ;  /* 0x0000000000007918 */ /* 0x000fc00000000000 */
[----:B------:R-:W-:-:S00]  /*05b0*/  NOP ;  /* 0x0000000000007918 */ /* 0x000fc00000000000 */
[----:B------:R-:W-:-:S00]  /*05c0*/  NOP ;  /* 0x0000000000007918 */ /* 0x000fc00000000000 */
[----:B------:R-:W-:-:S00]  /*05d0*/  NOP ;  /* 0x0000000000007918 */ /* 0x000fc00000000000 */
[----:B------:R-:W-:-:S00]  /*05e0*/  NOP ;  /* 0x0000000000007918 */ /* 0x000fc00000000000 */
[----:B------:R-:W-:-:S00]  /*05f0*/  NOP ;  /* 0x0000000000007918 */ /* 0x000fc00000000000 */
.L_x_1:


//--------------------- .nv.global.init           --------------------------
	.section	.nv.global.init,"aw",@progbits
.nv.global.init:
	.type		_$_str,@object
	.size		_$_str,(_$_str_$_2 - _$_str)
_$_str:
        /*0000*/ 	.byte	0x5f, 0x5f, 0x43, 0x55, 0x44, 0x41, 0x5f, 0x46, 0x54, 0x5a, 0x00
	.type		_$_str_$_2,@object
	.size		_$_str_$_2,(.L_1 - _$_str_$_2)
_$_str_$_2:
        /*000b*/ 	.byte	0x5f, 0x5f, 0x43, 0x55, 0x44, 0x41, 0x5f, 0x50, 0x52, 0x45, 0x43, 0x5f, 0x53, 0x51, 0x52, 0x54
        /*001b*/ 	.byte	0x00
.L_1:


//--------------------- .nv.constant0.triton_poi_fused__native_batch_norm_legit_no_training_add_silu_28 --------------------------
	.section	.nv.constant0.triton_poi_fused__native_batch_norm_legit_no_training_add_silu_28,"a",@progbits
	.sectionflags	@""
	.align	4
.nv.constant0.triton_poi_fused__native_batch_norm_legit_no_training_add_silu_28:
	.zero		588
